//
// Generated by NVIDIA NVVM Compiler
//
// Compiler Build ID: CL-36424714
// Cuda compilation tools, release 13.0, V13.0.88
// Based on NVVM 20.0.0
//

.version 9.0
.target sm_100
.address_size 64

	// .globl	_Z10matrixMultPfS_i

.visible .entry _Z10matrixMultPfS_i(
	.param .u64 .ptr .align 1 _Z10matrixMultPfS_i_param_0,
	.param .u64 .ptr .align 1 _Z10matrixMultPfS_i_param_1,
	.param .u32 _Z10matrixMultPfS_i_param_2
)
{
	.reg .pred 	%p<2>;
	.reg .b32 	%r<6>;
	.reg .b32 	%f<3>;
	.reg .b64 	%rd<8>;

	ld.param.u64 	%rd1, [_Z10matrixMultPfS_i_param_0];
	ld.param.u64 	%rd2, [_Z10matrixMultPfS_i_param_1];
	ld.param.u32 	%r2, [_Z10matrixMultPfS_i_param_2];
	mov.u32 	%r3, %tid.x;
	mov.u32 	%r4, %ntid.x;
	mov.u32 	%r5, %ctaid.x;
	mad.lo.s32 	%r1, %r4, %r5, %r3;
	setp.ge.s32 	%p1, %r1, %r2;
	@%p1 bra 	$L__BB0_2;
	cvta.to.global.u64 	%rd3, %rd1;
	cvta.to.global.u64 	%rd4, %rd2;
	mul.wide.s32 	%rd5, %r1, 4;
	add.s64 	%rd6, %rd3, %rd5;
	ld.global.f32 	%f1, [%rd6];
	add.f32 	%f2, %f1, %f1;
	add.s64 	%rd7, %rd4, %rd5;
	st.global.f32 	[%rd7], %f2;
$L__BB0_2:
	ret;

}


// ===== COMPILED SASS (sm_100) =====

	.target	sm_100

	.elftype	@"ET_EXEC"


//--------------------- .note.nv.tkinfo           --------------------------
	.section	.note.nv.tkinfo,"",@"SHT_NOTE"
	.sectionflags	@"SHF_NOTE_NV_TKINFO"
	.tkinfo
        /*0018*/ 	.word	0x00000002
        /*0030*/ 	.string	""
        /*0030*/ 	.string	"ptxas"
        /*0030*/ 	.string	"Cuda compilation tools, release 13.0, V13.0.88"
        /*0030*/ 	.string	"Build cuda_13.0.r13.0/compiler.36424714_0"
        /*0030*/ 	.string	"-arch sm_100 -m 64 "



//--------------------- .note.nv.cuinfo           --------------------------
	.section	.note.nv.cuinfo,"",@"SHT_NOTE"
	.sectionflags	@"SHF_NOTE_NV_CUINFO"
        /*0018*/ 	.short	0x0002
        /*001a*/ 	.short	0x0064
        /*001c*/ 	.short	0x0082
	.zero		2


//--------------------- .nv.info                  --------------------------
	.section	.nv.info,"",@"SHT_CUDA_INFO"
	.align	4


	//----- nvinfo : EIATTR_REGCOUNT
	.align		4
        /*0000*/ 	.byte	0x04, 0x2f
        /*0002*/ 	.short	(.L_1 - .L_0)
	.align		4
.L_0:
        /*0004*/ 	.word	index@(_Z10matrixMultPfS_i)
        /*0008*/ 	.word	0x0000000a


	//----- nvinfo : EIATTR_FRAME_SIZE
	.align		4
.L_1:
        /*000c*/ 	.byte	0x04, 0x11
        /*000e*/ 	.short	(.L_3 - .L_2)
	.align		4
.L_2:
        /*0010*/ 	.word	index@(_Z10matrixMultPfS_i)
        /*0014*/ 	.word	0x00000000


	//----- nvinfo : EIATTR_MIN_STACK_SIZE
	.align		4
.L_3:
        /*0018*/ 	.byte	0x04, 0x12
        /*001a*/ 	.short	(.L_5 - .L_4)
	.align		4
.L_4:
        /*001c*/ 	.word	index@(_Z10matrixMultPfS_i)
        /*0020*/ 	.word	0x00000000
.L_5:


//--------------------- .nv.compat                --------------------------
	.section	.nv.compat,"",@"SHT_CUDA_COMPAT_INFO"
	.align	4
        /*0000*/ 	.byte	0x02, 0x09, 0x00, 0x00, 0x02, 0x02, 0x01, 0x00, 0x02, 0x05, 0x05, 0x00, 0x03, 0x07, 0x01, 0x01
        /*0010*/ 	.byte	0x02, 0x03, 0x00, 0x00, 0x02, 0x06, 0x01, 0x00, 0x04, 0x0b, 0x08, 0x00, 0x09, 0x00, 0x00, 0x00
        /*0020*/ 	.byte	0x00, 0x00, 0x00, 0x00


//--------------------- .nv.info._Z10matrixMultPfS_i --------------------------
	.section	.nv.info._Z10matrixMultPfS_i,"",@"SHT_CUDA_INFO"
	.sectionflags	@""
	.align	4


	//----- nvinfo : EIATTR_CUDA_API_VERSION
	.align		4
        /*0000*/ 	.byte	0x04, 0x37
        /*0002*/ 	.short	(.L_7 - .L_6)
.L_6:
        /*0004*/ 	.word	0x00000082


	//----- nvinfo : EIATTR_KPARAM_INFO
	.align		4
.L_7:
        /*0008*/ 	.byte	0x04, 0x17
        /*000a*/ 	.short	(.L_9 - .L_8)
.L_8:
        /*000c*/ 	.word	0x00000000
        /*0010*/ 	.short	0x0002
        /*0012*/ 	.short	0x0010
        /*0014*/ 	.byte	0x00, 0xf0, 0x11, 0x00


	//----- nvinfo : EIATTR_KPARAM_INFO
	.align		4
.L_9:
        /*0018*/ 	.byte	0x04, 0x17
        /*001a*/ 	.short	(.L_11 - .L_10)
.L_10:
        /*001c*/ 	.word	0x00000000
        /*0020*/ 	.short	0x0001
        /*0022*/ 	.short	0x0008
        /*0024*/ 	.byte	0x00, 0xf5, 0x21, 0x00


	//----- nvinfo : EIATTR_KPARAM_INFO
	.align		4
.L_11:
        /*0028*/ 	.byte	0x04, 0x17
        /*002a*/ 	.short	(.L_13 - .L_12)
.L_12:
        /*002c*/ 	.word	0x00000000
        /*0030*/ 	.short	0x0000
        /*0032*/ 	.short	0x0000
        /*0034*/ 	.byte	0x00, 0xf5, 0x21, 0x00


	//----- nvinfo : EIATTR_SPARSE_MMA_MASK
	.align		4
.L_13:
        /*0038*/ 	.byte	0x03, 0x50
        /*003a*/ 	.short	0x0000


	//----- nvinfo : EIATTR_MAXREG_COUNT
	.align		4
        /*003c*/ 	.byte	0x03, 0x1b
        /*003e*/ 	.short	0x00ff


	//----- nvinfo : EIATTR_MERCURY_ISA_VERSION
	.align		4
        /*0040*/ 	.byte	0x03, 0x5f
        /*0042*/ 	.short	0x0101


	//----- nvinfo : EIATTR_VRC_CTA_INIT_COUNT
	.align		4
        /*0044*/ 	.byte	0x02, 0x4a
	.zero		1
	.zero		1


	//----- nvinfo : EIATTR_EXIT_INSTR_OFFSETS
	.align		4
        /*0048*/ 	.byte	0x04, 0x1c
        /*004a*/ 	.short	(.L_15 - .L_14)


	//   ....[0]....
.L_14:
        /*004c*/ 	.word	0x00000070


	//   ....[1]....
        /*0050*/ 	.word	0x00000100


	//----- nvinfo : EIATTR_CBANK_PARAM_SIZE
	.align		4
.L_15:
        /*0054*/ 	.byte	0x03, 0x19
        /*0056*/ 	.short	0x0014


	//----- nvinfo : EIATTR_PARAM_CBANK
	.align		4
        /*0058*/ 	.byte	0x04, 0x0a
        /*005a*/ 	.short	(.L_17 - .L_16)
	.align		4
.L_16:
        /*005c*/ 	.word	index@(.nv.constant0._Z10matrixMultPfS_i)
        /*0060*/ 	.short	0x0380
        /*0062*/ 	.short	0x0014


	//----- nvinfo : EIATTR_SW_WAR
	.align		4
.L_17:
        /*0064*/ 	.byte	0x04, 0x36
        /*0066*/ 	.short	(.L_19 - .L_18)
.L_18:
        /*0068*/ 	.word	0x00000008
.L_19:


//--------------------- .nv.callgraph             --------------------------
	.section	.nv.callgraph,"",@"SHT_CUDA_CALLGRAPH"
	.align	4
	.sectionentsize	8
	.align		4
        /*0000*/ 	.word	0x00000000
	.align		4
        /*0004*/ 	.word	0xffffffff
	.align		4
        /*0008*/ 	.word	0x00000000
	.align		4
        /*000c*/ 	.word	0xfffffffe
	.align		4
        /*0010*/ 	.word	0x00000000
	.align		4
        /*0014*/ 	.word	0xfffffffd
	.align		4
        /*0018*/ 	.word	0x00000000
	.align		4
        /*001c*/ 	.word	0xfffffffc


//--------------------- .text._Z10matrixMultPfS_i --------------------------
	.section	.text._Z10matrixMultPfS_i,"ax",@progbits
	.align	128
        .global         _Z10matrixMultPfS_i
        .type           _Z10matrixMultPfS_i,@function
        .size           _Z10matrixMultPfS_i,(.L_x_1 - _Z10matrixMultPfS_i)
        .other          _Z10matrixMultPfS_i,@"STO_CUDA_ENTRY STV_DEFAULT"
_Z10matrixMultPfS_i:
.text._Z10matrixMultPfS_i:
[----:B------:R-:W-:Y:S01]  /*0000*/  LDC R1, c[0x0][0x37c] ;  /* 0x0000df00ff017b82 */ /* 0x000fe20000000800 */
[----:B------:R-:W0:Y:S01]  /*0010*/  S2R R7, SR_TID.X ;  /* 0x0000000000077919 */ /* 0x000e220000002100 */
[----:B------:R-:W0:Y:S01]  /*0020*/  LDCU UR4, c[0x0][0x360] ;  /* 0x00006c00ff0477ac */ /* 0x000e220008000800 */
[----:B------:R-:W0:Y:S01]  /*0030*/  S2R R0, SR_CTAID.X ;  /* 0x0000000000007919 */ /* 0x000e220000002500 */
[----:B------:R-:W1:Y:S01]  /*0040*/  LDCU UR5, c[0x0][0x390] ;  /* 0x00007200ff0577ac */ /* 0x000e620008000800 */
[----:B0-----:R-:W-:-:S05]  /*0050*/  IMAD R7, R0, UR4, R7 ;  /* 0x0000000400077c24 */ /* 0x001fca000f8e0207 */
[----:B-1----:R-:W-:-:S13]  /*0060*/  ISETP.GE.AND P0, PT, R7, UR5, PT ;  /* 0x0000000507007c0c */ /* 0x002fda000bf06270 */
[----:B------:R-:W-:Y:S05]  /*0070*/  @P0 EXIT ;  /* 0x000000000000094d */ /* 0x000fea0003800000 */
[----:B------:R-:W0:Y:S01]  /*0080*/  LDC.64 R2, c[0x0][0x380] ;  /* 0x0000e000ff027b82 */ /* 0x000e220000000a00 */
[----:B------:R-:W1:Y:S07]  /*0090*/  LDCU.64 UR4, c[0x0][0x358] ;  /* 0x00006b00ff0477ac */ /* 0x000e6e0008000a00 */
[----:B------:R-:W2:Y:S01]  /*00a0*/  LDC.64 R4, c[0x0][0x388] ;  /* 0x0000e200ff047b82 */ /* 0x000ea20000000a00 */
[----:B0-----:R-:W-:-:S06]  /*00b0*/  IMAD.WIDE R2, R7, 0x4, R2 ;  /* 0x0000000407027825 */ /* 0x001fcc00078e0202 */
[----:B-1----:R-:W3:Y:S01]  /*00c0*/  LDG.E R2, desc[UR4][R2.64] ;  /* 0x0000000402027981 */ /* 0x002ee2000c1e1900 */
[----:B--2---:R-:W-:-:S04]  /*00d0*/  IMAD.WIDE R4, R7, 0x4, R4 ;  /* 0x0000000407047825 */ /* 0x004fc800078e0204 */
[----:B---3--:R-:W-:-:S05]  /*00e0*/  FADD R7, R2, R2 ;  /* 0x0000000202077221 */ /* 0x008fca0000000000 */
[----:B------:R-:W-:Y:S01]  /*00f0*/  STG.E desc[UR4][R4.64], R7 ;  /* 0x0000000704007986 */ /* 0x000fe2000c101904 */
[----:B------:R-:W-:Y:S05]  /*0100*/  EXIT ;  /* 0x000000000000794d */ /* 0x000fea0003800000 */
.L_x_0:
[----:B------:R-:W-:-:S00]  /*0110*/  BRA `(.L_x_0) ;  /* 0xfffffffc00fc7947 */ /* 0x000fc0000383ffff */
[----:B------:R-:W-:-:S00]  /*0120*/  NOP ;  /* 0x0000000000007918 */ /* 0x000fc00000000000 */
        /* <DEDUP_REMOVED lines=13> */
.L_x_1:


//--------------------- .nv.shared.reserved.0     --------------------------
	.section	.nv.shared.reserved.0,"aw",@nobits
	.weak		__nv_reservedSMEM_offset_0_alias
	.size		__nv_reservedSMEM_offset_0_alias, 0, 64
	.other		__nv_reservedSMEM_offset_0_alias,@"STO_CUDA_RESERVED_SHARED STV_DEFAULT"
__nv_reservedSMEM_offset_0_alias:
	.zero		0
	.zero		64


//--------------------- .nv.constant0._Z10matrixMultPfS_i --------------------------
	.section	.nv.constant0._Z10matrixMultPfS_i,"a",@progbits
	.sectionflags	@""
	.align	4
.nv.constant0._Z10matrixMultPfS_i:
	.zero		916


//--------------------- SYMBOLS --------------------------

	.type		.nv.reservedSmem.offset0,@object
	.size		.nv.reservedSmem.offset0,0x4
